//
// Generated by NVIDIA NVVM Compiler
//
// Compiler Build ID: CL-36424714
// Cuda compilation tools, release 13.0, V13.0.88
// Based on NVVM 20.0.0
//

.version 9.0
.target sm_100
.address_size 64

	// .globl	_Z26force_grad_wrt_center_atomIfEvPT_PKS0_S3_ii
// _ZZ26force_grad_wrt_center_atomIfEvPT_PKS0_S3_iiE8grad_one has been demoted
// _ZZ26force_grad_wrt_center_atomIdEvPT_PKS0_S3_iiE8grad_one has been demoted

.visible .entry _Z26force_grad_wrt_center_atomIfEvPT_PKS0_S3_ii(
	.param .u64 .ptr .align 1 _Z26force_grad_wrt_center_atomIfEvPT_PKS0_S3_ii_param_0,
	.param .u64 .ptr .align 1 _Z26force_grad_wrt_center_atomIfEvPT_PKS0_S3_ii_param_1,
	.param .u64 .ptr .align 1 _Z26force_grad_wrt_center_atomIfEvPT_PKS0_S3_ii_param_2,
	.param .u32 _Z26force_grad_wrt_center_atomIfEvPT_PKS0_S3_ii_param_3,
	.param .u32 _Z26force_grad_wrt_center_atomIfEvPT_PKS0_S3_ii_param_4
)
{
	.reg .pred 	%p<3>;
	.reg .b32 	%r<18>;
	.reg .b32 	%f<13>;
	.reg .b64 	%rd<13>;
	// demoted variable
	.shared .align 4 .b8 _ZZ26force_grad_wrt_center_atomIfEvPT_PKS0_S3_iiE8grad_one[12];
	ld.param.u64 	%rd1, [_Z26force_grad_wrt_center_atomIfEvPT_PKS0_S3_ii_param_0];
	ld.param.u64 	%rd2, [_Z26force_grad_wrt_center_atomIfEvPT_PKS0_S3_ii_param_1];
	ld.param.u64 	%rd3, [_Z26force_grad_wrt_center_atomIfEvPT_PKS0_S3_ii_param_2];
	ld.param.u32 	%r5, [_Z26force_grad_wrt_center_atomIfEvPT_PKS0_S3_ii_param_3];
	ld.param.u32 	%r6, [_Z26force_grad_wrt_center_atomIfEvPT_PKS0_S3_ii_param_4];
	mov.u32 	%r1, %ctaid.z;
	mov.u32 	%r2, %ctaid.x;
	mov.u32 	%r3, %tid.x;
	setp.gt.u32 	%p1, %r3, 2;
	@%p1 bra 	$L__BB0_2;
	cvta.to.global.u64 	%rd4, %rd2;
	mad.lo.s32 	%r7, %r5, %r1, %r2;
	mad.lo.s32 	%r8, %r7, 3, %r3;
	mul.wide.u32 	%rd5, %r8, 4;
	add.s64 	%rd6, %rd4, %rd5;
	ld.global.f32 	%f1, [%rd6];
	shl.b32 	%r9, %r3, 2;
	mov.u32 	%r10, _ZZ26force_grad_wrt_center_atomIfEvPT_PKS0_S3_iiE8grad_one;
	add.s32 	%r11, %r10, %r9;
	st.shared.f32 	[%r11], %f1;
$L__BB0_2:
	bar.sync 	0;
	mov.u32 	%r12, %ctaid.y;
	mov.u32 	%r13, %ntid.x;
	mad.lo.s32 	%r14, %r12, %r13, %r3;
	mul.lo.s32 	%r15, %r5, %r1;
	mad.lo.s32 	%r16, %r6, %r2, %r14;
	mad.lo.s32 	%r4, %r15, %r6, %r16;
	setp.ge.u32 	%p2, %r14, %r6;
	@%p2 bra 	$L__BB0_4;
	mul.lo.s32 	%r17, %r4, 3;
	cvta.to.global.u64 	%rd7, %rd3;
	mul.wide.s32 	%rd8, %r17, 4;
	add.s64 	%rd9, %rd7, %rd8;
	ld.shared.f32 	%f2, [_ZZ26force_grad_wrt_center_atomIfEvPT_PKS0_S3_iiE8grad_one];
	ld.global.f32 	%f3, [%rd9];
	ld.shared.f32 	%f4, [_ZZ26force_grad_wrt_center_atomIfEvPT_PKS0_S3_iiE8grad_one+4];
	ld.global.f32 	%f5, [%rd9+4];
	mul.f32 	%f6, %f4, %f5;
	fma.rn.f32 	%f7, %f2, %f3, %f6;
	ld.shared.f32 	%f8, [_ZZ26force_grad_wrt_center_atomIfEvPT_PKS0_S3_iiE8grad_one+8];
	ld.global.f32 	%f9, [%rd9+8];
	fma.rn.f32 	%f10, %f8, %f9, %f7;
	cvta.to.global.u64 	%rd10, %rd1;
	mul.wide.u32 	%rd11, %r4, 4;
	add.s64 	%rd12, %rd10, %rd11;
	ld.global.f32 	%f11, [%rd12];
	sub.f32 	%f12, %f11, %f10;
	st.global.f32 	[%rd12], %f12;
$L__BB0_4:
	ret;

}
	// .globl	_Z26force_grad_wrt_neighbors_aIfEvPT_PKS0_S3_PKiii
.visible .entry _Z26force_grad_wrt_neighbors_aIfEvPT_PKS0_S3_PKiii(
	.param .u64 .ptr .align 1 _Z26force_grad_wrt_neighbors_aIfEvPT_PKS0_S3_PKiii_param_0,
	.param .u64 .ptr .align 1 _Z26force_grad_wrt_neighbors_aIfEvPT_PKS0_S3_PKiii_param_1,
	.param .u64 .ptr .align 1 _Z26force_grad_wrt_neighbors_aIfEvPT_PKS0_S3_PKiii_param_2,
	.param .u64 .ptr .align 1 _Z26force_grad_wrt_neighbors_aIfEvPT_PKS0_S3_PKiii_param_3,
	.param .u32 _Z26force_grad_wrt_neighbors_aIfEvPT_PKS0_S3_PKiii_param_4,
	.param .u32 _Z26force_grad_wrt_neighbors_aIfEvPT_PKS0_S3_PKiii_param_5
)
{
	.reg .pred 	%p<4>;
	.reg .b32 	%r<23>;
	.reg .b32 	%f<12>;
	.reg .b64 	%rd<17>;

	ld.param.u64 	%rd1, [_Z26force_grad_wrt_neighbors_aIfEvPT_PKS0_S3_PKiii_param_0];
	ld.param.u64 	%rd2, [_Z26force_grad_wrt_neighbors_aIfEvPT_PKS0_S3_PKiii_param_1];
	ld.param.u64 	%rd3, [_Z26force_grad_wrt_neighbors_aIfEvPT_PKS0_S3_PKiii_param_2];
	ld.param.u64 	%rd4, [_Z26force_grad_wrt_neighbors_aIfEvPT_PKS0_S3_PKiii_param_3];
	ld.param.u32 	%r7, [_Z26force_grad_wrt_neighbors_aIfEvPT_PKS0_S3_PKiii_param_4];
	ld.param.u32 	%r8, [_Z26force_grad_wrt_neighbors_aIfEvPT_PKS0_S3_PKiii_param_5];
	mov.u32 	%r9, %ctaid.x;
	mov.u32 	%r10, %ntid.x;
	mov.u32 	%r11, %tid.x;
	mad.lo.s32 	%r1, %r9, %r10, %r11;
	setp.ge.u32 	%p1, %r1, %r7;
	@%p1 bra 	$L__BB1_5;
	mov.u32 	%r12, %ctaid.y;
	mov.u32 	%r13, %ctaid.z;
	cvta.to.global.u64 	%rd5, %rd4;
	mul.lo.s32 	%r2, %r7, %r13;
	mad.lo.s32 	%r14, %r8, %r1, %r12;
	mad.lo.s32 	%r3, %r2, %r8, %r14;
	mul.wide.u32 	%rd6, %r3, 4;
	add.s64 	%rd7, %rd5, %rd6;
	ld.global.u32 	%r22, [%rd7];
	setp.lt.s32 	%p2, %r22, 0;
	@%p2 bra 	$L__BB1_5;
	setp.lt.s32 	%p3, %r22, %r7;
	@%p3 bra 	$L__BB1_4;
	rem.s32 	%r22, %r22, %r7;
$L__BB1_4:
	mov.u32 	%r15, %tid.y;
	shl.b32 	%r16, %r3, 2;
	add.s32 	%r17, %r16, %r15;
	add.s32 	%r18, %r22, %r2;
	mul.lo.s32 	%r19, %r18, 3;
	mul.lo.s32 	%r20, %r15, 3;
	mad.lo.s32 	%r21, %r3, 12, %r20;
	cvta.to.global.u64 	%rd8, %rd2;
	mul.wide.u32 	%rd9, %r19, 4;
	add.s64 	%rd10, %rd8, %rd9;
	cvta.to.global.u64 	%rd11, %rd3;
	mul.wide.u32 	%rd12, %r21, 4;
	add.s64 	%rd13, %rd11, %rd12;
	ld.global.f32 	%f1, [%rd10];
	ld.global.f32 	%f2, [%rd13];
	ld.global.f32 	%f3, [%rd10+4];
	ld.global.f32 	%f4, [%rd13+4];
	mul.f32 	%f5, %f3, %f4;
	fma.rn.f32 	%f6, %f1, %f2, %f5;
	ld.global.f32 	%f7, [%rd10+8];
	ld.global.f32 	%f8, [%rd13+8];
	fma.rn.f32 	%f9, %f7, %f8, %f6;
	cvta.to.global.u64 	%rd14, %rd1;
	mul.wide.u32 	%rd15, %r17, 4;
	add.s64 	%rd16, %rd14, %rd15;
	ld.global.f32 	%f10, [%rd16];
	add.f32 	%f11, %f10, %f9;
	st.global.f32 	[%rd16], %f11;
$L__BB1_5:
	ret;

}
	// .globl	_Z26force_grad_wrt_center_atomIdEvPT_PKS0_S3_ii
.visible .entry _Z26force_grad_wrt_center_atomIdEvPT_PKS0_S3_ii(
	.param .u64 .ptr .align 1 _Z26force_grad_wrt_center_atomIdEvPT_PKS0_S3_ii_param_0,
	.param .u64 .ptr .align 1 _Z26force_grad_wrt_center_atomIdEvPT_PKS0_S3_ii_param_1,
	.param .u64 .ptr .align 1 _Z26force_grad_wrt_center_atomIdEvPT_PKS0_S3_ii_param_2,
	.param .u32 _Z26force_grad_wrt_center_atomIdEvPT_PKS0_S3_ii_param_3,
	.param .u32 _Z26force_grad_wrt_center_atomIdEvPT_PKS0_S3_ii_param_4
)
{
	.reg .pred 	%p<3>;
	.reg .b32 	%r<18>;
	.reg .b64 	%rd<13>;
	.reg .b64 	%fd<13>;
	// demoted variable
	.shared .align 8 .b8 _ZZ26force_grad_wrt_center_atomIdEvPT_PKS0_S3_iiE8grad_one[24];
	ld.param.u64 	%rd1, [_Z26force_grad_wrt_center_atomIdEvPT_PKS0_S3_ii_param_0];
	ld.param.u64 	%rd2, [_Z26force_grad_wrt_center_atomIdEvPT_PKS0_S3_ii_param_1];
	ld.param.u64 	%rd3, [_Z26force_grad_wrt_center_atomIdEvPT_PKS0_S3_ii_param_2];
	ld.param.u32 	%r5, [_Z26force_grad_wrt_center_atomIdEvPT_PKS0_S3_ii_param_3];
	ld.param.u32 	%r6, [_Z26force_grad_wrt_center_atomIdEvPT_PKS0_S3_ii_param_4];
	mov.u32 	%r1, %ctaid.z;
	mov.u32 	%r2, %ctaid.x;
	mov.u32 	%r3, %tid.x;
	setp.gt.u32 	%p1, %r3, 2;
	@%p1 bra 	$L__BB2_2;
	cvta.to.global.u64 	%rd4, %rd2;
	mad.lo.s32 	%r7, %r5, %r1, %r2;
	mad.lo.s32 	%r8, %r7, 3, %r3;
	mul.wide.u32 	%rd5, %r8, 8;
	add.s64 	%rd6, %rd4, %rd5;
	ld.global.f64 	%fd1, [%rd6];
	shl.b32 	%r9, %r3, 3;
	mov.u32 	%r10, _ZZ26force_grad_wrt_center_atomIdEvPT_PKS0_S3_iiE8grad_one;
	add.s32 	%r11, %r10, %r9;
	st.shared.f64 	[%r11], %fd1;
$L__BB2_2:
	bar.sync 	0;
	mov.u32 	%r12, %ctaid.y;
	mov.u32 	%r13, %ntid.x;
	mad.lo.s32 	%r14, %r12, %r13, %r3;
	mul.lo.s32 	%r15, %r5, %r1;
	mad.lo.s32 	%r16, %r6, %r2, %r14;
	mad.lo.s32 	%r4, %r15, %r6, %r16;
	setp.ge.u32 	%p2, %r14, %r6;
	@%p2 bra 	$L__BB2_4;
	mul.lo.s32 	%r17, %r4, 3;
	cvta.to.global.u64 	%rd7, %rd3;
	mul.wide.s32 	%rd8, %r17, 8;
	add.s64 	%rd9, %rd7, %rd8;
	ld.shared.f64 	%fd2, [_ZZ26force_grad_wrt_center_atomIdEvPT_PKS0_S3_iiE8grad_one];
	ld.global.f64 	%fd3, [%rd9];
	ld.shared.f64 	%fd4, [_ZZ26force_grad_wrt_center_atomIdEvPT_PKS0_S3_iiE8grad_one+8];
	ld.global.f64 	%fd5, [%rd9+8];
	mul.f64 	%fd6, %fd4, %fd5;
	fma.rn.f64 	%fd7, %fd2, %fd3, %fd6;
	ld.shared.f64 	%fd8, [_ZZ26force_grad_wrt_center_atomIdEvPT_PKS0_S3_iiE8grad_one+16];
	ld.global.f64 	%fd9, [%rd9+16];
	fma.rn.f64 	%fd10, %fd8, %fd9, %fd7;
	cvta.to.global.u64 	%rd10, %rd1;
	mul.wide.u32 	%rd11, %r4, 8;
	add.s64 	%rd12, %rd10, %rd11;
	ld.global.f64 	%fd11, [%rd12];
	sub.f64 	%fd12, %fd11, %fd10;
	st.global.f64 	[%rd12], %fd12;
$L__BB2_4:
	ret;

}
	// .globl	_Z26force_grad_wrt_neighbors_aIdEvPT_PKS0_S3_PKiii
.visible .entry _Z26force_grad_wrt_neighbors_aIdEvPT_PKS0_S3_PKiii(
	.param .u64 .ptr .align 1 _Z26force_grad_wrt_neighbors_aIdEvPT_PKS0_S3_PKiii_param_0,
	.param .u64 .ptr .align 1 _Z26force_grad_wrt_neighbors_aIdEvPT_PKS0_S3_PKiii_param_1,
	.param .u64 .ptr .align 1 _Z26force_grad_wrt_neighbors_aIdEvPT_PKS0_S3_PKiii_param_2,
	.param .u64 .ptr .align 1 _Z26force_grad_wrt_neighbors_aIdEvPT_PKS0_S3_PKiii_param_3,
	.param .u32 _Z26force_grad_wrt_neighbors_aIdEvPT_PKS0_S3_PKiii_param_4,
	.param .u32 _Z26force_grad_wrt_neighbors_aIdEvPT_PKS0_S3_PKiii_param_5
)
{
	.reg .pred 	%p<4>;
	.reg .b32 	%r<23>;
	.reg .b64 	%rd<17>;
	.reg .b64 	%fd<12>;

	ld.param.u64 	%rd1, [_Z26force_grad_wrt_neighbors_aIdEvPT_PKS0_S3_PKiii_param_0];
	ld.param.u64 	%rd2, [_Z26force_grad_wrt_neighbors_aIdEvPT_PKS0_S3_PKiii_param_1];
	ld.param.u64 	%rd3, [_Z26force_grad_wrt_neighbors_aIdEvPT_PKS0_S3_PKiii_param_2];
	ld.param.u64 	%rd4, [_Z26force_grad_wrt_neighbors_aIdEvPT_PKS0_S3_PKiii_param_3];
	ld.param.u32 	%r7, [_Z26force_grad_wrt_neighbors_aIdEvPT_PKS0_S3_PKiii_param_4];
	ld.param.u32 	%r8, [_Z26force_grad_wrt_neighbors_aIdEvPT_PKS0_S3_PKiii_param_5];
	mov.u32 	%r9, %ctaid.x;
	mov.u32 	%r10, %ntid.x;
	mov.u32 	%r11, %tid.x;
	mad.lo.s32 	%r1, %r9, %r10, %r11;
	setp.ge.u32 	%p1, %r1, %r7;
	@%p1 bra 	$L__BB3_5;
	mov.u32 	%r12, %ctaid.y;
	mov.u32 	%r13, %ctaid.z;
	cvta.to.global.u64 	%rd5, %rd4;
	mul.lo.s32 	%r2, %r7, %r13;
	mad.lo.s32 	%r14, %r8, %r1, %r12;
	mad.lo.s32 	%r3, %r2, %r8, %r14;
	mul.wide.u32 	%rd6, %r3, 4;
	add.s64 	%rd7, %rd5, %rd6;
	ld.global.u32 	%r22, [%rd7];
	setp.lt.s32 	%p2, %r22, 0;
	@%p2 bra 	$L__BB3_5;
	setp.lt.s32 	%p3, %r22, %r7;
	@%p3 bra 	$L__BB3_4;
	rem.s32 	%r22, %r22, %r7;
$L__BB3_4:
	mov.u32 	%r15, %tid.y;
	shl.b32 	%r16, %r3, 2;
	add.s32 	%r17, %r16, %r15;
	add.s32 	%r18, %r22, %r2;
	mul.lo.s32 	%r19, %r18, 3;
	mul.lo.s32 	%r20, %r15, 3;
	mad.lo.s32 	%r21, %r3, 12, %r20;
	cvta.to.global.u64 	%rd8, %rd2;
	mul.wide.u32 	%rd9, %r19, 8;
	add.s64 	%rd10, %rd8, %rd9;
	cvta.to.global.u64 	%rd11, %rd3;
	mul.wide.u32 	%rd12, %r21, 8;
	add.s64 	%rd13, %rd11, %rd12;
	ld.global.f64 	%fd1, [%rd10];
	ld.global.f64 	%fd2, [%rd13];
	ld.global.f64 	%fd3, [%rd10+8];
	ld.global.f64 	%fd4, [%rd13+8];
	mul.f64 	%fd5, %fd3, %fd4;
	fma.rn.f64 	%fd6, %fd1, %fd2, %fd5;
	ld.global.f64 	%fd7, [%rd10+16];
	ld.global.f64 	%fd8, [%rd13+16];
	fma.rn.f64 	%fd9, %fd7, %fd8, %fd6;
	cvta.to.global.u64 	%rd14, %rd1;
	mul.wide.u32 	%rd15, %r17, 8;
	add.s64 	%rd16, %rd14, %rd15;
	ld.global.f64 	%fd10, [%rd16];
	add.f64 	%fd11, %fd10, %fd9;
	st.global.f64 	[%rd16], %fd11;
$L__BB3_5:
	ret;

}


// ===== COMPILED SASS (sm_100) =====

	.target	sm_100

	.elftype	@"ET_EXEC"


//--------------------- .note.nv.tkinfo           --------------------------
	.section	.note.nv.tkinfo,"",@"SHT_NOTE"
	.sectionflags	@"SHF_NOTE_NV_TKINFO"
	.tkinfo
        /*0018*/ 	.word	0x00000002
        /*0030*/ 	.string	""
        /*0030*/ 	.string	"ptxas"
        /*0030*/ 	.string	"Cuda compilation tools, release 13.0, V13.0.88"
        /*0030*/ 	.string	"Build cuda_13.0.r13.0/compiler.36424714_0"
        /*0030*/ 	.string	"-arch sm_100 -m 64 "



//--------------------- .note.nv.cuinfo           --------------------------
	.section	.note.nv.cuinfo,"",@"SHT_NOTE"
	.sectionflags	@"SHF_NOTE_NV_CUINFO"
        /*0018*/ 	.short	0x0002
        /*001a*/ 	.short	0x0064
        /*001c*/ 	.short	0x0082
	.zero		2


//--------------------- .nv.info                  --------------------------
	.section	.nv.info,"",@"SHT_CUDA_INFO"
	.align	4


	//----- nvinfo : EIATTR_REGCOUNT
	.align		4
        /*0000*/ 	.byte	0x04, 0x2f
        /*0002*/ 	.short	(.L_1 - .L_0)
	.align		4
.L_0:
        /*0004*/ 	.word	index@(_Z26force_grad_wrt_center_atomIfEvPT_PKS0_S3_ii)
        /*0008*/ 	.word	0x0000000f


	//----- nvinfo : EIATTR_FRAME_SIZE
	.align		4
.L_1:
        /*000c*/ 	.byte	0x04, 0x11
        /*000e*/ 	.short	(.L_3 - .L_2)
	.align		4
.L_2:
        /*0010*/ 	.word	index@(_Z26force_grad_wrt_center_atomIfEvPT_PKS0_S3_ii)
        /*0014*/ 	.word	0x00000000


	//----- nvinfo : EIATTR_REGCOUNT
	.align		4
.L_3:
        /*0018*/ 	.byte	0x04, 0x2f
        /*001a*/ 	.short	(.L_5 - .L_4)
	.align		4
.L_4:
        /*001c*/ 	.word	index@(_Z26force_grad_wrt_neighbors_aIfEvPT_PKS0_S3_PKiii)
        /*0020*/ 	.word	0x00000014


	//----- nvinfo : EIATTR_FRAME_SIZE
	.align		4
.L_5:
        /*0024*/ 	.byte	0x04, 0x11
        /*0026*/ 	.short	(.L_7 - .L_6)
	.align		4
.L_6:
        /*0028*/ 	.word	index@(_Z26force_grad_wrt_neighbors_aIfEvPT_PKS0_S3_PKiii)
        /*002c*/ 	.word	0x00000000


	//----- nvinfo : EIATTR_REGCOUNT
	.align		4
.L_7:
        /*0030*/ 	.byte	0x04, 0x2f
        /*0032*/ 	.short	(.L_9 - .L_8)
	.align		4
.L_8:
        /*0034*/ 	.word	index@(_Z26force_grad_wrt_center_atomIdEvPT_PKS0_S3_ii)
        /*0038*/ 	.word	0x00000016


	//----- nvinfo : EIATTR_FRAME_SIZE
	.align		4
.L_9:
        /*003c*/ 	.byte	0x04, 0x11
        /*003e*/ 	.short	(.L_11 - .L_10)
	.align		4
.L_10:
        /*0040*/ 	.word	index@(_Z26force_grad_wrt_center_atomIdEvPT_PKS0_S3_ii)
        /*0044*/ 	.word	0x00000000


	//----- nvinfo : EIATTR_REGCOUNT
	.align		4
.L_11:
        /*0048*/ 	.byte	0x04, 0x2f
        /*004a*/ 	.short	(.L_13 - .L_12)
	.align		4
.L_12:
        /*004c*/ 	.word	index@(_Z26force_grad_wrt_neighbors_aIdEvPT_PKS0_S3_PKiii)
        /*0050*/ 	.word	0x00000018


	//----- nvinfo : EIATTR_FRAME_SIZE
	.align		4
.L_13:
        /*0054*/ 	.byte	0x04, 0x11
        /*0056*/ 	.short	(.L_15 - .L_14)
	.align		4
.L_14:
        /*0058*/ 	.word	index@(_Z26force_grad_wrt_neighbors_aIdEvPT_PKS0_S3_PKiii)
        /*005c*/ 	.word	0x00000000


	//----- nvinfo : EIATTR_MIN_STACK_SIZE
	.align		4
.L_15:
        /*0060*/ 	.byte	0x04, 0x12
        /*0062*/ 	.short	(.L_17 - .L_16)
	.align		4
.L_16:
        /*0064*/ 	.word	index@(_Z26force_grad_wrt_neighbors_aIdEvPT_PKS0_S3_PKiii)
        /*0068*/ 	.word	0x00000000


	//----- nvinfo : EIATTR_MIN_STACK_SIZE
	.align		4
.L_17:
        /*006c*/ 	.byte	0x04, 0x12
        /*006e*/ 	.short	(.L_19 - .L_18)
	.align		4
.L_18:
        /*0070*/ 	.word	index@(_Z26force_grad_wrt_center_atomIdEvPT_PKS0_S3_ii)
        /*0074*/ 	.word	0x00000000


	//----- nvinfo : EIATTR_MIN_STACK_SIZE
	.align		4
.L_19:
        /*0078*/ 	.byte	0x04, 0x12
        /*007a*/ 	.short	(.L_21 - .L_20)
	.align		4
.L_20:
        /*007c*/ 	.word	index@(_Z26force_grad_wrt_neighbors_aIfEvPT_PKS0_S3_PKiii)
        /*0080*/ 	.word	0x00000000


	//----- nvinfo : EIATTR_MIN_STACK_SIZE
	.align		4
.L_21:
        /*0084*/ 	.byte	0x04, 0x12
        /*0086*/ 	.short	(.L_23 - .L_22)
	.align		4
.L_22:
        /*0088*/ 	.word	index@(_Z26force_grad_wrt_center_atomIfEvPT_PKS0_S3_ii)
        /*008c*/ 	.word	0x00000000
.L_23:


//--------------------- .nv.compat                --------------------------
	.section	.nv.compat,"",@"SHT_CUDA_COMPAT_INFO"
	.align	4
        /*0000*/ 	.byte	0x02, 0x09, 0x00, 0x00, 0x02, 0x02, 0x01, 0x00, 0x02, 0x05, 0x05, 0x00, 0x03, 0x07, 0x01, 0x01
        /*0010*/ 	.byte	0x02, 0x03, 0x00, 0x00, 0x02, 0x06, 0x01, 0x00, 0x04, 0x0b, 0x08, 0x00, 0x01, 0x00, 0x00, 0x00
        /*0020*/ 	.byte	0x00, 0x00, 0x00, 0x00


//--------------------- .nv.info._Z26force_grad_wrt_neighbors_aIdEvPT_PKS0_S3_PKiii --------------------------
	.section	.nv.info._Z26force_grad_wrt_neighbors_aIdEvPT_PKS0_S3_PKiii,"",@"SHT_CUDA_INFO"
	.sectionflags	@""
	.align	4


	//----- nvinfo : EIATTR_CUDA_API_VERSION
	.align		4
        /*0000*/ 	.byte	0x04, 0x37
        /*0002*/ 	.short	(.L_25 - .L_24)
.L_24:
        /*0004*/ 	.word	0x00000082


	//----- nvinfo : EIATTR_KPARAM_INFO
	.align		4
.L_25:
        /*0008*/ 	.byte	0x04, 0x17
        /*000a*/ 	.short	(.L_27 - .L_26)
.L_26:
        /*000c*/ 	.word	0x00000000
        /*0010*/ 	.short	0x0005
        /*0012*/ 	.short	0x0024
        /*0014*/ 	.byte	0x00, 0xf0, 0x11, 0x00


	//----- nvinfo : EIATTR_KPARAM_INFO
	.align		4
.L_27:
        /*0018*/ 	.byte	0x04, 0x17
        /*001a*/ 	.short	(.L_29 - .L_28)
.L_28:
        /*001c*/ 	.word	0x00000000
        /*0020*/ 	.short	0x0004
        /*0022*/ 	.short	0x0020
        /*0024*/ 	.byte	0x00, 0xf0, 0x11, 0x00


	//----- nvinfo : EIATTR_KPARAM_INFO
	.align		4
.L_29:
        /*0028*/ 	.byte	0x04, 0x17
        /*002a*/ 	.short	(.L_31 - .L_30)
.L_30:
        /*002c*/ 	.word	0x00000000
        /*0030*/ 	.short	0x0003
        /*0032*/ 	.short	0x0018
        /*0034*/ 	.byte	0x00, 0xf5, 0x21, 0x00


	//----- nvinfo : EIATTR_KPARAM_INFO
	.align		4
.L_31:
        /*0038*/ 	.byte	0x04, 0x17
        /*003a*/ 	.short	(.L_33 - .L_32)
.L_32:
        /*003c*/ 	.word	0x00000000
        /*0040*/ 	.short	0x0002
        /*0042*/ 	.short	0x0010
        /*0044*/ 	.byte	0x00, 0xf5, 0x21, 0x00


	//----- nvinfo : EIATTR_KPARAM_INFO
	.align		4
.L_33:
        /*0048*/ 	.byte	0x04, 0x17
        /*004a*/ 	.short	(.L_35 - .L_34)
.L_34:
        /*004c*/ 	.word	0x00000000
        /*0050*/ 	.short	0x0001
        /*0052*/ 	.short	0x0008
        /*0054*/ 	.byte	0x00, 0xf5, 0x21, 0x00


	//----- nvinfo : EIATTR_KPARAM_INFO
	.align		4
.L_35:
        /*0058*/ 	.byte	0x04, 0x17
        /*005a*/ 	.short	(.L_37 - .L_36)
.L_36:
        /*005c*/ 	.word	0x00000000
        /*0060*/ 	.short	0x0000
        /*0062*/ 	.short	0x0000
        /*0064*/ 	.byte	0x00, 0xf5, 0x21, 0x00


	//----- nvinfo : EIATTR_SPARSE_MMA_MASK
	.align		4
.L_37:
        /*0068*/ 	.byte	0x03, 0x50
        /*006a*/ 	.short	0x0000


	//----- nvinfo : EIATTR_MAXREG_COUNT
	.align		4
        /*006c*/ 	.byte	0x03, 0x1b
        /*006e*/ 	.short	0x00ff


	//----- nvinfo : EIATTR_MERCURY_ISA_VERSION
	.align		4
        /*0070*/ 	.byte	0x03, 0x5f
        /*0072*/ 	.short	0x0101


	//----- nvinfo : EIATTR_VRC_CTA_INIT_COUNT
	.align		4
        /*0074*/ 	.byte	0x02, 0x4a
	.zero		1
	.zero		1


	//----- nvinfo : EIATTR_EXIT_INSTR_OFFSETS
	.align		4
        /*0078*/ 	.byte	0x04, 0x1c
        /*007a*/ 	.short	(.L_39 - .L_38)


	//   ....[0]....
.L_38:
        /*007c*/ 	.word	0x00000070


	//   ....[1]....
        /*0080*/ 	.word	0x00000130


	//   ....[2]....
        /*0084*/ 	.word	0x00000470


	//----- nvinfo : EIATTR_CRS_STACK_SIZE
	.align		4
.L_39:
        /*0088*/ 	.byte	0x04, 0x1e
        /*008a*/ 	.short	(.L_41 - .L_40)
.L_40:
        /*008c*/ 	.word	0x00000000


	//----- nvinfo : EIATTR_CBANK_PARAM_SIZE
	.align		4
.L_41:
        /*0090*/ 	.byte	0x03, 0x19
        /*0092*/ 	.short	0x0028


	//----- nvinfo : EIATTR_PARAM_CBANK
	.align		4
        /*0094*/ 	.byte	0x04, 0x0a
        /*0096*/ 	.short	(.L_43 - .L_42)
	.align		4
.L_42:
        /*0098*/ 	.word	index@(.nv.constant0._Z26force_grad_wrt_neighbors_aIdEvPT_PKS0_S3_PKiii)
        /*009c*/ 	.short	0x0380
        /*009e*/ 	.short	0x0028


	//----- nvinfo : EIATTR_SW_WAR
	.align		4
.L_43:
        /*00a0*/ 	.byte	0x04, 0x36
        /*00a2*/ 	.short	(.L_45 - .L_44)
.L_44:
        /*00a4*/ 	.word	0x00000008
.L_45:


//--------------------- .nv.info._Z26force_grad_wrt_center_atomIdEvPT_PKS0_S3_ii --------------------------
	.section	.nv.info._Z26force_grad_wrt_center_atomIdEvPT_PKS0_S3_ii,"",@"SHT_CUDA_INFO"
	.sectionflags	@""
	.align	4


	//----- nvinfo : EIATTR_CUDA_API_VERSION
	.align		4
        /*0000*/ 	.byte	0x04, 0x37
        /*0002*/ 	.short	(.L_47 - .L_46)
.L_46:
        /*0004*/ 	.word	0x00000082


	//----- nvinfo : EIATTR_KPARAM_INFO
	.align		4
.L_47:
        /*0008*/ 	.byte	0x04, 0x17
        /*000a*/ 	.short	(.L_49 - .L_48)
.L_48:
        /*000c*/ 	.word	0x00000000
        /*0010*/ 	.short	0x0004
        /*0012*/ 	.short	0x001c
        /*0014*/ 	.byte	0x00, 0xf0, 0x11, 0x00


	//----- nvinfo : EIATTR_KPARAM_INFO
	.align		4
.L_49:
        /*0018*/ 	.byte	0x04, 0x17
        /*001a*/ 	.short	(.L_51 - .L_50)
.L_50:
        /*001c*/ 	.word	0x00000000
        /*0020*/ 	.short	0x0003
        /*0022*/ 	.short	0x0018
        /*0024*/ 	.byte	0x00, 0xf0, 0x11, 0x00


	//----- nvinfo : EIATTR_KPARAM_INFO
	.align		4
.L_51:
        /*0028*/ 	.byte	0x04, 0x17
        /*002a*/ 	.short	(.L_53 - .L_52)
.L_52:
        /*002c*/ 	.word	0x00000000
        /*0030*/ 	.short	0x0002
        /*0032*/ 	.short	0x0010
        /*0034*/ 	.byte	0x00, 0xf5, 0x21, 0x00


	//----- nvinfo : EIATTR_KPARAM_INFO
	.align		4
.L_53:
        /*0038*/ 	.byte	0x04, 0x17
        /*003a*/ 	.short	(.L_55 - .L_54)
.L_54:
        /*003c*/ 	.word	0x00000000
        /*0040*/ 	.short	0x0001
        /*0042*/ 	.short	0x0008
        /*0044*/ 	.byte	0x00, 0xf5, 0x21, 0x00


	//----- nvinfo : EIATTR_KPARAM_INFO
	.align		4
.L_55:
        /*0048*/ 	.byte	0x04, 0x17
        /*004a*/ 	.short	(.L_57 - .L_56)
.L_56:
        /*004c*/ 	.word	0x00000000
        /*0050*/ 	.short	0x0000
        /*0052*/ 	.short	0x0000
        /*0054*/ 	.byte	0x00, 0xf5, 0x21, 0x00


	//----- nvinfo : EIATTR_SPARSE_MMA_MASK
	.align		4
.L_57:
        /*0058*/ 	.byte	0x03, 0x50
        /*005a*/ 	.short	0x0000


	//----- nvinfo : EIATTR_MAXREG_COUNT
	.align		4
        /*005c*/ 	.byte	0x03, 0x1b
        /*005e*/ 	.short	0x00ff


	//----- nvinfo : EIATTR_NUM_BARRIERS
	.align		4
        /*0060*/ 	.byte	0x02, 0x4c
        /*0062*/ 	.byte	0x01
	.zero		1


	//----- nvinfo : EIATTR_MERCURY_ISA_VERSION
	.align		4
        /*0064*/ 	.byte	0x03, 0x5f
        /*0066*/ 	.short	0x0101


	//----- nvinfo : EIATTR_VRC_CTA_INIT_COUNT
	.align		4
        /*0068*/ 	.byte	0x02, 0x4a
	.zero		1
	.zero		1


	//----- nvinfo : EIATTR_EXIT_INSTR_OFFSETS
	.align		4
        /*006c*/ 	.byte	0x04, 0x1c
        /*006e*/ 	.short	(.L_59 - .L_58)


	//   ....[0]....
.L_58:
        /*0070*/ 	.word	0x00000180


	//   ....[1]....
        /*0074*/ 	.word	0x000002e0


	//----- nvinfo : EIATTR_CBANK_PARAM_SIZE
	.align		4
.L_59:
        /*0078*/ 	.byte	0x03, 0x19
        /*007a*/ 	.short	0x0020


	//----- nvinfo : EIATTR_PARAM_CBANK
	.align		4
        /*007c*/ 	.byte	0x04, 0x0a
        /*007e*/ 	.short	(.L_61 - .L_60)
	.align		4
.L_60:
        /*0080*/ 	.word	index@(.nv.constant0._Z26force_grad_wrt_center_atomIdEvPT_PKS0_S3_ii)
        /*0084*/ 	.short	0x0380
        /*0086*/ 	.short	0x0020


	//----- nvinfo : EIATTR_SW_WAR
	.align		4
.L_61:
        /*0088*/ 	.byte	0x04, 0x36
        /*008a*/ 	.short	(.L_63 - .L_62)
.L_62:
        /*008c*/ 	.word	0x00000008
.L_63:


//--------------------- .nv.info._Z26force_grad_wrt_neighbors_aIfEvPT_PKS0_S3_PKiii --------------------------
	.section	.nv.info._Z26force_grad_wrt_neighbors_aIfEvPT_PKS0_S3_PKiii,"",@"SHT_CUDA_INFO"
	.sectionflags	@""
	.align	4


	//----- nvinfo : EIATTR_CUDA_API_VERSION
	.align		4
        /*0000*/ 	.byte	0x04, 0x37
        /*0002*/ 	.short	(.L_65 - .L_64)
.L_64:
        /*0004*/ 	.word	0x00000082


	//----- nvinfo : EIATTR_KPARAM_INFO
	.align		4
.L_65:
        /*0008*/ 	.byte	0x04, 0x17
        /*000a*/ 	.short	(.L_67 - .L_66)
.L_66:
        /*000c*/ 	.word	0x00000000
        /*0010*/ 	.short	0x0005
        /*0012*/ 	.short	0x0024
        /*0014*/ 	.byte	0x00, 0xf0, 0x11, 0x00


	//----- nvinfo : EIATTR_KPARAM_INFO
	.align		4
.L_67:
        /*0018*/ 	.byte	0x04, 0x17
        /*001a*/ 	.short	(.L_69 - .L_68)
.L_68:
        /*001c*/ 	.word	0x00000000
        /*0020*/ 	.short	0x0004
        /*0022*/ 	.short	0x0020
        /*0024*/ 	.byte	0x00, 0xf0, 0x11, 0x00


	//----- nvinfo : EIATTR_KPARAM_INFO
	.align		4
.L_69:
        /*0028*/ 	.byte	0x04, 0x17
        /*002a*/ 	.short	(.L_71 - .L_70)
.L_70:
        /*002c*/ 	.word	0x00000000
        /*0030*/ 	.short	0x0003
        /*0032*/ 	.short	0x0018
        /*0034*/ 	.byte	0x00, 0xf5, 0x21, 0x00


	//----- nvinfo : EIATTR_KPARAM_INFO
	.align		4
.L_71:
        /*0038*/ 	.byte	0x04, 0x17
        /*003a*/ 	.short	(.L_73 - .L_72)
.L_72:
        /*003c*/ 	.word	0x00000000
        /*0040*/ 	.short	0x0002
        /*0042*/ 	.short	0x0010
        /*0044*/ 	.byte	0x00, 0xf5, 0x21, 0x00


	//----- nvinfo : EIATTR_KPARAM_INFO
	.align		4
.L_73:
        /*0048*/ 	.byte	0x04, 0x17
        /*004a*/ 	.short	(.L_75 - .L_74)
.L_74:
        /*004c*/ 	.word	0x00000000
        /*0050*/ 	.short	0x0001
        /*0052*/ 	.short	0x0008
        /*0054*/ 	.byte	0x00, 0xf5, 0x21, 0x00


	//----- nvinfo : EIATTR_KPARAM_INFO
	.align		4
.L_75:
        /*0058*/ 	.byte	0x04, 0x17
        /*005a*/ 	.short	(.L_77 - .L_76)
.L_76:
        /*005c*/ 	.word	0x00000000
        /*0060*/ 	.short	0x0000
        /*0062*/ 	.short	0x0000
        /*0064*/ 	.byte	0x00, 0xf5, 0x21, 0x00


	//----- nvinfo : EIATTR_SPARSE_MMA_MASK
	.align		4
.L_77:
        /*0068*/ 	.byte	0x03, 0x50
        /*006a*/ 	.short	0x0000


	//----- nvinfo : EIATTR_MAXREG_COUNT
	.align		4
        /*006c*/ 	.byte	0x03, 0x1b
        /*006e*/ 	.short	0x00ff


	//----- nvinfo : EIATTR_MERCURY_ISA_VERSION
	.align		4
        /*0070*/ 	.byte	0x03, 0x5f
        /*0072*/ 	.short	0x0101


	//----- nvinfo : EIATTR_VRC_CTA_INIT_COUNT
	.align		4
        /*0074*/ 	.byte	0x02, 0x4a
	.zero		1
	.zero		1


	//----- nvinfo : EIATTR_EXIT_INSTR_OFFSETS
	.align		4
        /*0078*/ 	.byte	0x04, 0x1c
        /*007a*/ 	.short	(.L_79 - .L_78)


	//   ....[0]....
.L_78:
        /*007c*/ 	.word	0x00000070


	//   ....[1]....
        /*0080*/ 	.word	0x00000130


	//   ....[2]....
        /*0084*/ 	.word	0x00000470


	//----- nvinfo : EIATTR_CRS_STACK_SIZE
	.align		4
.L_79:
        /*0088*/ 	.byte	0x04, 0x1e
        /*008a*/ 	.short	(.L_81 - .L_80)
.L_80:
        /*008c*/ 	.word	0x00000000


	//----- nvinfo : EIATTR_CBANK_PARAM_SIZE
	.align		4
.L_81:
        /*0090*/ 	.byte	0x03, 0x19
        /*0092*/ 	.short	0x0028


	//----- nvinfo : EIATTR_PARAM_CBANK
	.align		4
        /*0094*/ 	.byte	0x04, 0x0a
        /*0096*/ 	.short	(.L_83 - .L_82)
	.align		4
.L_82:
        /*0098*/ 	.word	index@(.nv.constant0._Z26force_grad_wrt_neighbors_aIfEvPT_PKS0_S3_PKiii)
        /*009c*/ 	.short	0x0380
        /*009e*/ 	.short	0x0028


	//----- nvinfo : EIATTR_SW_WAR
	.align		4
.L_83:
        /*00a0*/ 	.byte	0x04, 0x36
        /*00a2*/ 	.short	(.L_85 - .L_84)
.L_84:
        /*00a4*/ 	.word	0x00000008
.L_85:


//--------------------- .nv.info._Z26force_grad_wrt_center_atomIfEvPT_PKS0_S3_ii --------------------------
	.section	.nv.info._Z26force_grad_wrt_center_atomIfEvPT_PKS0_S3_ii,"",@"SHT_CUDA_INFO"
	.sectionflags	@""
	.align	4


	//----- nvinfo : EIATTR_CUDA_API_VERSION
	.align		4
        /*0000*/ 	.byte	0x04, 0x37
        /*0002*/ 	.short	(.L_87 - .L_86)
.L_86:
        /*0004*/ 	.word	0x00000082


	//----- nvinfo : EIATTR_KPARAM_INFO
	.align		4
.L_87:
        /*0008*/ 	.byte	0x04, 0x17
        /*000a*/ 	.short	(.L_89 - .L_88)
.L_88:
        /*000c*/ 	.word	0x00000000
        /*0010*/ 	.short	0x0004
        /*0012*/ 	.short	0x001c
        /*0014*/ 	.byte	0x00, 0xf0, 0x11, 0x00


	//----- nvinfo : EIATTR_KPARAM_INFO
	.align		4
.L_89:
        /*0018*/ 	.byte	0x04, 0x17
        /*001a*/ 	.short	(.L_91 - .L_90)
.L_90:
        /*001c*/ 	.word	0x00000000
        /*0020*/ 	.short	0x0003
        /*0022*/ 	.short	0x0018
        /*0024*/ 	.byte	0x00, 0xf0, 0x11, 0x00


	//----- nvinfo : EIATTR_KPARAM_INFO
	.align		4
.L_91:
        /*0028*/ 	.byte	0x04, 0x17
        /*002a*/ 	.short	(.L_93 - .L_92)
.L_92:
        /*002c*/ 	.word	0x00000000
        /*0030*/ 	.short	0x0002
        /*0032*/ 	.short	0x0010
        /*0034*/ 	.byte	0x00, 0xf5, 0x21, 0x00


	//----- nvinfo : EIATTR_KPARAM_INFO
	.align		4
.L_93:
        /*0038*/ 	.byte	0x04, 0x17
        /*003a*/ 	.short	(.L_95 - .L_94)
.L_94:
        /*003c*/ 	.word	0x00000000
        /*0040*/ 	.short	0x0001
        /*0042*/ 	.short	0x0008
        /*0044*/ 	.byte	0x00, 0xf5, 0x21, 0x00


	//----- nvinfo : EIATTR_KPARAM_INFO
	.align		4
.L_95:
        /*0048*/ 	.byte	0x04, 0x17
        /*004a*/ 	.short	(.L_97 - .L_96)
.L_96:
        /*004c*/ 	.word	0x00000000
        /*0050*/ 	.short	0x0000
        /*0052*/ 	.short	0x0000
        /*0054*/ 	.byte	0x00, 0xf5, 0x21, 0x00


	//----- nvinfo : EIATTR_SPARSE_MMA_MASK
	.align		4
.L_97:
        /*0058*/ 	.byte	0x03, 0x50
        /*005a*/ 	.short	0x0000


	//----- nvinfo : EIATTR_MAXREG_COUNT
	.align		4
        /*005c*/ 	.byte	0x03, 0x1b
        /*005e*/ 	.short	0x00ff


	//----- nvinfo : EIATTR_NUM_BARRIERS
	.align		4
        /*0060*/ 	.byte	0x02, 0x4c
        /*0062*/ 	.byte	0x01
	.zero		1


	//----- nvinfo : EIATTR_MERCURY_ISA_VERSION
	.align		4
        /*0064*/ 	.byte	0x03, 0x5f
        /*0066*/ 	.short	0x0101


	//----- nvinfo : EIATTR_UNUSED_LOAD_BYTE_OFFSET
	.align		4
        /*0068*/ 	.byte	0x04, 0x44
        /*006a*/ 	.short	(.L_99 - .L_98)


	//   ....[0]....
.L_98:
        /*006c*/ 	.word	0x00000270
        /*0070*/ 	.word	0x00000fff


	//----- nvinfo : EIATTR_VRC_CTA_INIT_COUNT
	.align		4
.L_99:
        /*0074*/ 	.byte	0x02, 0x4a
	.zero		1
	.zero		1


	//----- nvinfo : EIATTR_EXIT_INSTR_OFFSETS
	.align		4
        /*0078*/ 	.byte	0x04, 0x1c
        /*007a*/ 	.short	(.L_101 - .L_100)


	//   ....[0]....
.L_100:
        /*007c*/ 	.word	0x00000180


	//   ....[1]....
        /*0080*/ 	.word	0x000002d0


	//----- nvinfo : EIATTR_CBANK_PARAM_SIZE
	.align		4
.L_101:
        /*0084*/ 	.byte	0x03, 0x19
        /*0086*/ 	.short	0x0020


	//----- nvinfo : EIATTR_PARAM_CBANK
	.align		4
        /*0088*/ 	.byte	0x04, 0x0a
        /*008a*/ 	.short	(.L_103 - .L_102)
	.align		4
.L_102:
        /*008c*/ 	.word	index@(.nv.constant0._Z26force_grad_wrt_center_atomIfEvPT_PKS0_S3_ii)
        /*0090*/ 	.short	0x0380
        /*0092*/ 	.short	0x0020


	//----- nvinfo : EIATTR_SW_WAR
	.align		4
.L_103:
        /*0094*/ 	.byte	0x04, 0x36
        /*0096*/ 	.short	(.L_105 - .L_104)
.L_104:
        /*0098*/ 	.word	0x00000008
.L_105:


//--------------------- .nv.callgraph             --------------------------
	.section	.nv.callgraph,"",@"SHT_CUDA_CALLGRAPH"
	.align	4
	.sectionentsize	8
	.align		4
        /*0000*/ 	.word	0x00000000
	.align		4
        /*0004*/ 	.word	0xffffffff
	.align		4
        /*0008*/ 	.word	0x00000000
	.align		4
        /*000c*/ 	.word	0xfffffffe
	.align		4
        /*0010*/ 	.word	0x00000000
	.align		4
        /*0014*/ 	.word	0xfffffffd
	.align		4
        /*0018*/ 	.word	0x00000000
	.align		4
        /*001c*/ 	.word	0xfffffffc


//--------------------- .text._Z26force_grad_wrt_neighbors_aIdEvPT_PKS0_S3_PKiii --------------------------
	.section	.text._Z26force_grad_wrt_neighbors_aIdEvPT_PKS0_S3_PKiii,"ax",@progbits
	.align	128
        .global         _Z26force_grad_wrt_neighbors_aIdEvPT_PKS0_S3_PKiii
        .type           _Z26force_grad_wrt_neighbors_aIdEvPT_PKS0_S3_PKiii,@function
        .size           _Z26force_grad_wrt_neighbors_aIdEvPT_PKS0_S3_PKiii,(.L_x_8 - _Z26force_grad_wrt_neighbors_aIdEvPT_PKS0_S3_PKiii)
        .other          _Z26force_grad_wrt_neighbors_aIdEvPT_PKS0_S3_PKiii,@"STO_CUDA_ENTRY STV_DEFAULT"
_Z26force_grad_wrt_neighbors_aIdEvPT_PKS0_S3_PKiii:
.text._Z26force_grad_wrt_neighbors_aIdEvPT_PKS0_S3_PKiii:
[----:B------:R-:W-:Y:S01]  /*0000*/  LDC R1, c[0x0][0x37c] ;  /* 0x0000df00ff017b82 */ /* 0x000fe20000000800 */
[----:B------:R-:W0:Y:S07]  /*0010*/  S2R R0, SR_TID.X ;  /* 0x0000000000007919 */ /* 0x000e2e0000002100 */
[----:B------:R-:W0:Y:S08]  /*0020*/  S2UR UR4, SR_CTAID.X ;  /* 0x00000000000479c3 */ /* 0x000e300000002500 */
[----:B------:R-:W0:Y:S08]  /*0030*/  LDC R5, c[0x0][0x360] ;  /* 0x0000d800ff057b82 */ /* 0x000e300000000800 */
[----:B------:R-:W1:Y:S01]  /*0040*/  LDC R6, c[0x0][0x3a0] ;  /* 0x0000e800ff067b82 */ /* 0x000e620000000800 */
[----:B0-----:R-:W-:-:S05]  /*0050*/  IMAD R5, R5, UR4, R0 ;  /* 0x0000000405057c24 */ /* 0x001fca000f8e0200 */
[----:B-1----:R-:W-:-:S13]  /*0060*/  ISETP.GE.U32.AND P0, PT, R5, R6, PT ;  /* 0x000000060500720c */ /* 0x002fda0003f06070 */
[----:B------:R-:W-:Y:S05]  /*0070*/  @P0 EXIT ;  /* 0x000000000000094d */ /* 0x000fea0003800000 */
[----:B------:R-:W-:Y:S01]  /*0080*/  S2UR UR6, SR_CTAID.Y ;  /* 0x00000000000679c3 */ /* 0x000fe20000002600 */
[----:B------:R-:W0:Y:S07]  /*0090*/  LDCU.64 UR4, c[0x0][0x358] ;  /* 0x00006b00ff0477ac */ /* 0x000e2e0008000a00 */
[----:B------:R-:W1:Y:S08]  /*00a0*/  S2UR UR7, SR_CTAID.Z ;  /* 0x00000000000779c3 */ /* 0x000e700000002700 */
[----:B------:R-:W2:Y:S08]  /*00b0*/  LDC R4, c[0x0][0x3a4] ;  /* 0x0000e900ff047b82 */ /* 0x000eb00000000800 */
[----:B------:R-:W3:Y:S01]  /*00c0*/  LDC.64 R2, c[0x0][0x398] ;  /* 0x0000e600ff027b82 */ /* 0x000ee20000000a00 */
[----:B-1----:R-:W-:-:S02]  /*00d0*/  IMAD R7, R6, UR7, RZ ;  /* 0x0000000706077c24 */ /* 0x002fc4000f8e02ff */
[----:B--2---:R-:W-:-:S04]  /*00e0*/  IMAD R0, R5, R4, UR6 ;  /* 0x0000000605007e24 */ /* 0x004fc8000f8e0204 */
[----:B------:R-:W-:-:S04]  /*00f0*/  IMAD R9, R7, R4, R0 ;  /* 0x0000000407097224 */ /* 0x000fc800078e0200 */
[----:B---3--:R-:W-:-:S05]  /*0100*/  IMAD.WIDE.U32 R2, R9, 0x4, R2 ;  /* 0x0000000409027825 */ /* 0x008fca00078e0002 */
[----:B0-----:R-:W2:Y:S02]  /*0110*/  LDG.E R0, desc[UR4][R2.64] ;  /* 0x0000000402007981 */ /* 0x001ea4000c1e1900 */
[----:B--2---:R-:W-:-:S13]  /*0120*/  ISETP.GE.AND P0, PT, R0, RZ, PT ;  /* 0x000000ff0000720c */ /* 0x004fda0003f06270 */
[----:B------:R-:W-:Y:S05]  /*0130*/  @!P0 EXIT ;  /* 0x000000000000894d */ /* 0x000fea0003800000 */
[----:B------:R-:W0:Y:S01]  /*0140*/  S2R R8, SR_TID.Y ;  /* 0x0000000000087919 */ /* 0x000e220000002200 */
[----:B------:R-:W1:Y:S01]  /*0150*/  LDC.64 R2, c[0x0][0x388] ;  /* 0x0000e200ff027b82 */ /* 0x000e620000000a00 */
[----:B------:R-:W-:Y:S01]  /*0160*/  MOV R10, R0 ;  /* 0x00000000000a7202 */ /* 0x000fe20000000f00 */
[----:B------:R-:W-:Y:S03]  /*0170*/  BSSY.RECONVERGENT B0, `(.L_x_0) ;  /* 0x000001c000007945 */ /* 0x000fe60003800200 */
[----:B------:R-:W-:-:S03]  /*0180*/  ISETP.GE.AND P0, PT, R10, R6, PT ;  /* 0x000000060a00720c */ /* 0x000fc60003f06270 */
[----:B------:R-:W2:Y:S01]  /*0190*/  LDC.64 R4, c[0x0][0x390] ;  /* 0x0000e400ff047b82 */ /* 0x000ea20000000a00 */
[----:B0-----:R-:W-:-:S09]  /*01a0*/  LEA R0, R9, R8, 0x2 ;  /* 0x0000000809007211 */ /* 0x001fd200078e10ff */
[----:B------:R-:W-:Y:S05]  /*01b0*/  @!P0 BRA `(.L_x_1) ;  /* 0x00000000005c8947 */ /* 0x000fea0003800000 */
[----:B------:R-:W-:Y:S02]  /*01c0*/  IABS R12, R6 ;  /* 0x00000006000c7213 */ /* 0x000fe40000000000 */
[----:B------:R-:W-:Y:S02]  /*01d0*/  IABS R14, R10 ;  /* 0x0000000a000e7213 */ /* 0x000fe40000000000 */
[----:B------:R-:W0:Y:S01]  /*01e0*/  I2F.RP R11, R12 ;  /* 0x0000000c000b7306 */ /* 0x000e220000209400 */
[----:B------:R-:W-:-:S07]  /*01f0*/  ISETP.GE.AND P2, PT, R10, RZ, PT ;  /* 0x000000ff0a00720c */ /* 0x000fce0003f46270 */
[----:B0-----:R-:W0:Y:S02]  /*0200*/  MUFU.RCP R11, R11 ;  /* 0x0000000b000b7308 */ /* 0x001e240000001000 */
[----:B0-----:R-:W-:-:S06]  /*0210*/  VIADD R8, R11, 0xffffffe ;  /* 0x0ffffffe0b087836 */ /* 0x001fcc0000000000 */
[----:B------:R0:W3:Y:S02]  /*0220*/  F2I.FTZ.U32.TRUNC.NTZ R9, R8 ;  /* 0x0000000800097305 */ /* 0x0000e4000021f000 */
[----:B0-----:R-:W-:Y:S01]  /*0230*/  IMAD.MOV.U32 R8, RZ, RZ, RZ ;  /* 0x000000ffff087224 */ /* 0x001fe200078e00ff */
[----:B---3--:R-:W-:-:S05]  /*0240*/  IADD3 R13, PT, PT, RZ, -R9, RZ ;  /* 0x80000009ff0d7210 */ /* 0x008fca0007ffe0ff */
[----:B------:R-:W-:-:S04]  /*0250*/  IMAD R13, R13, R12, RZ ;  /* 0x0000000c0d0d7224 */ /* 0x000fc800078e02ff */
[----:B------:R-:W-:Y:S01]  /*0260*/  IMAD.HI.U32 R9, R9, R13, R8 ;  /* 0x0000000d09097227 */ /* 0x000fe200078e0008 */
[----:B------:R-:W-:-:S05]  /*0270*/  MOV R13, R14 ;  /* 0x0000000e000d7202 */ /* 0x000fca0000000f00 */
[----:B------:R-:W-:-:S04]  /*0280*/  IMAD.HI.U32 R9, R9, R13, RZ ;  /* 0x0000000d09097227 */ /* 0x000fc800078e00ff */
[----:B------:R-:W-:-:S04]  /*0290*/  IMAD.MOV R9, RZ, RZ, -R9 ;  /* 0x000000ffff097224 */ /* 0x000fc800078e0a09 */
[----:B------:R-:W-:-:S05]  /*02a0*/  IMAD R9, R12, R9, R13 ;  /* 0x000000090c097224 */ /* 0x000fca00078e020d */
[----:B------:R-:W-:-:S13]  /*02b0*/  ISETP.GT.U32.AND P0, PT, R12, R9, PT ;  /* 0x000000090c00720c */ /* 0x000fda0003f04070 */
[----:B------:R-:W-:Y:S02]  /*02c0*/  @!P0 IADD3 R9, PT, PT, R9, -R12, RZ ;  /* 0x8000000c09098210 */ /* 0x000fe40007ffe0ff */
[----:B------:R-:W-:Y:S02]  /*02d0*/  ISETP.NE.AND P0, PT, R6, RZ, PT ;  /* 0x000000ff0600720c */ /* 0x000fe40003f05270 */
[----:B------:R-:W-:-:S13]  /*02e0*/  ISETP.GT.U32.AND P1, PT, R12, R9, PT ;  /* 0x000000090c00720c */ /* 0x000fda0003f24070 */
[----:B------:R-:W-:-:S05]  /*02f0*/  @!P1 IADD3 R9, PT, PT, R9, -R12, RZ ;  /* 0x8000000c09099210 */ /* 0x000fca0007ffe0ff */
[----:B------:R-:W-:Y:S01]  /*0300*/  @!P2 IMAD.MOV R9, RZ, RZ, -R9 ;  /* 0x000000ffff09a224 */ /* 0x000fe200078e0a09 */
[----:B------:R-:W-:-:S04]  /*0310*/  @!P0 LOP3.LUT R9, RZ, R6, RZ, 0x33, !PT ;  /* 0x00000006ff098212 */ /* 0x000fc800078e33ff */
[----:B------:R-:W-:-:S07]  /*0320*/  MOV R10, R9 ;  /* 0x00000009000a7202 */ /* 0x000fce0000000f00 */
.L_x_1:
[----:B------:R-:W-:Y:S05]  /*0330*/  BSYNC.RECONVERGENT B0 ;  /* 0x0000000000007941 */ /* 0x000fea0003800200 */
.L_x_0:
[----:B------:R-:W-:Y:S01]  /*0340*/  IADD3 R7, PT, PT, R7, R10, RZ ;  /* 0x0000000a07077210 */ /* 0x000fe20007ffe0ff */
[----:B------:R-:W-:Y:S01]  /*0350*/  IMAD R9, R0, 0x3, RZ ;  /* 0x0000000300097824 */ /* 0x000fe200078e02ff */
[----:B------:R-:W0:Y:S03]  /*0360*/  LDC.64 R18, c[0x0][0x380] ;  /* 0x0000e000ff127b82 */ /* 0x000e260000000a00 */
[----:B------:R-:W-:Y:S02]  /*0370*/  IMAD R7, R7, 0x3, RZ ;  /* 0x0000000307077824 */ /* 0x000fe400078e02ff */
[----:B--2---:R-:W-:-:S04]  /*0380*/  IMAD.WIDE.U32 R4, R9, 0x8, R4 ;  /* 0x0000000809047825 */ /* 0x004fc800078e0004 */
[----:B-1----:R-:W-:Y:S01]  /*0390*/  IMAD.WIDE.U32 R2, R7, 0x8, R2 ;  /* 0x0000000807027825 */ /* 0x002fe200078e0002 */
[----:B------:R-:W2:Y:S04]  /*03a0*/  LDG.E.64 R12, desc[UR4][R4.64+0x8] ;  /* 0x00000804040c7981 */ /* 0x000ea8000c1e1b00 */
[----:B------:R-:W2:Y:S04]  /*03b0*/  LDG.E.64 R10, desc[UR4][R2.64+0x8] ;  /* 0x00000804020a7981 */ /* 0x000ea8000c1e1b00 */
[----:B------:R-:W3:Y:S04]  /*03c0*/  LDG.E.64 R8, desc[UR4][R4.64] ;  /* 0x0000000404087981 */ /* 0x000ee8000c1e1b00 */
[----:B------:R-:W3:Y:S04]  /*03d0*/  LDG.E.64 R6, desc[UR4][R2.64] ;  /* 0x0000000402067981 */ /* 0x000ee8000c1e1b00 */
[----:B------:R-:W4:Y:S01]  /*03e0*/  LDG.E.64 R16, desc[UR4][R4.64+0x10] ;  /* 0x0000100404107981 */ /* 0x000f22000c1e1b00 */
[----:B0-----:R-:W-:-:S03]  /*03f0*/  IMAD.WIDE.U32 R18, R0, 0x8, R18 ;  /* 0x0000000800127825 */ /* 0x001fc600078e0012 */
[----:B------:R-:W4:Y:S04]  /*0400*/  LDG.E.64 R14, desc[UR4][R2.64+0x10] ;  /* 0x00001004020e7981 */ /* 0x000f28000c1e1b00 */
[----:B------:R-:W5:Y:S01]  /*0410*/  LDG.E.64 R20, desc[UR4][R18.64] ;  /* 0x0000000412147981 */ /* 0x000f62000c1e1b00 */
[----:B--2---:R-:W-:-:S08]  /*0420*/  DMUL R10, R10, R12 ;  /* 0x0000000c0a0a7228 */ /* 0x004fd00000000000 */
[----:B---3--:R-:W-:-:S08]  /*0430*/  DFMA R6, R6, R8, R10 ;  /* 0x000000080606722b */ /* 0x008fd0000000000a */
[----:B----4-:R-:W-:-:S08]  /*0440*/  DFMA R6, R14, R16, R6 ;  /* 0x000000100e06722b */ /* 0x010fd00000000006 */
[----:B-----5:R-:W-:-:S07]  /*0450*/  DADD R6, R6, R20 ;  /* 0x0000000006067229 */ /* 0x020fce0000000014 */
[----:B------:R-:W-:Y:S01]  /*0460*/  STG.E.64 desc[UR4][R18.64], R6 ;  /* 0x0000000612007986 */ /* 0x000fe2000c101b04 */
[----:B------:R-:W-:Y:S05]  /*0470*/  EXIT ;  /* 0x000000000000794d */ /* 0x000fea0003800000 */
.L_x_2:
[----:B------:R-:W-:-:S00]  /*0480*/  BRA `(.L_x_2) ;  /* 0xfffffffc00fc7947 */ /* 0x000fc0000383ffff */
[----:B------:R-:W-:-:S00]  /*0490*/  NOP ;  /* 0x0000000000007918 */ /* 0x000fc00000000000 */
        /* <DEDUP_REMOVED lines=14> */
.L_x_8:


//--------------------- .text._Z26force_grad_wrt_center_atomIdEvPT_PKS0_S3_ii --------------------------
	.section	.text._Z26force_grad_wrt_center_atomIdEvPT_PKS0_S3_ii,"ax",@progbits
	.align	128
        .global         _Z26force_grad_wrt_center_atomIdEvPT_PKS0_S3_ii
        .type           _Z26force_grad_wrt_center_atomIdEvPT_PKS0_S3_ii,@function
        .size           _Z26force_grad_wrt_center_atomIdEvPT_PKS0_S3_ii,(.L_x_9 - _Z26force_grad_wrt_center_atomIdEvPT_PKS0_S3_ii)
        .other          _Z26force_grad_wrt_center_atomIdEvPT_PKS0_S3_ii,@"STO_CUDA_ENTRY STV_DEFAULT"
_Z26force_grad_wrt_center_atomIdEvPT_PKS0_S3_ii:
.text._Z26force_grad_wrt_center_atomIdEvPT_PKS0_S3_ii:
[----:B------:R-:W-:Y:S01]  /*0000*/  LDC R1, c[0x0][0x37c] ;  /* 0x0000df00ff017b82 */ /* 0x000fe20000000800 */
[----:B------:R-:W0:Y:S07]  /*0010*/  S2R R7, SR_TID.X ;  /* 0x0000000000077919 */ /* 0x000e2e0000002100 */
[----:B------:R-:W1:Y:S01]  /*0020*/  S2UR UR4, SR_CTAID.Z ;  /* 0x00000000000479c3 */ /* 0x000e620000002700 */
[----:B------:R-:W2:Y:S01]  /*0030*/  LDCU.64 UR6, c[0x0][0x358] ;  /* 0x00006b00ff0677ac */ /* 0x000ea20008000a00 */
[----:B------:R-:W1:Y:S06]  /*0040*/  S2R R6, SR_CTAID.X ;  /* 0x0000000000067919 */ /* 0x000e6c0000002500 */
[----:B------:R-:W3:Y:S08]  /*0050*/  S2UR UR5, SR_CTAID.Y ;  /* 0x00000000000579c3 */ /* 0x000ef00000002600 */
[----:B------:R-:W3:Y:S08]  /*0060*/  LDC R4, c[0x0][0x360] ;  /* 0x0000d800ff047b82 */ /* 0x000ef00000000800 */
[----:B------:R-:W4:Y:S01]  /*0070*/  LDC.64 R8, c[0x0][0x398] ;  /* 0x0000e600ff087b82 */ /* 0x000f220000000a00 */
[----:B0-----:R-:W-:-:S13]  /*0080*/  ISETP.GT.U32.AND P0, PT, R7, 0x2, PT ;  /* 0x000000020700780c */ /* 0x001fda0003f04070 */
[----:B------:R-:W1:Y:S08]  /*0090*/  @!P0 LDC R5, c[0x0][0x398] ;  /* 0x0000e600ff058b82 */ /* 0x000e700000000800 */
[----:B------:R-:W0:Y:S01]  /*00a0*/  @!P0 LDC.64 R2, c[0x0][0x388] ;  /* 0x0000e200ff028b82 */ /* 0x000e220000000a00 */
[----:B-1----:R-:W-:-:S04]  /*00b0*/  @!P0 IMAD R0, R5, UR4, R6 ;  /* 0x0000000405008c24 */ /* 0x002fc8000f8e0206 */
[----:B------:R-:W-:-:S04]  /*00c0*/  @!P0 IMAD R5, R0, 0x3, R7 ;  /* 0x0000000300058824 */ /* 0x000fc800078e0207 */
[----:B0-----:R-:W-:-:S06]  /*00d0*/  @!P0 IMAD.WIDE.U32 R2, R5, 0x8, R2 ;  /* 0x0000000805028825 */ /* 0x001fcc00078e0002 */
[----:B--2---:R-:W2:Y:S01]  /*00e0*/  @!P0 LDG.E.64 R2, desc[UR6][R2.64] ;  /* 0x0000000602028981 */ /* 0x004ea2000c1e1b00 */
[----:B------:R-:W-:Y:S01]  /*00f0*/  @!P0 MOV R0, 0x400 ;  /* 0x0000040000008802 */ /* 0x000fe20000000f00 */
[----:B---3--:R-:W-:Y:S01]  /*0100*/  IMAD R4, R4, UR5, R7 ;  /* 0x0000000504047c24 */ /* 0x008fe2000f8e0207 */
[----:B------:R-:W0:Y:S04]  /*0110*/  @!P0 S2R R5, SR_CgaCtaId ;  /* 0x0000000000058919 */ /* 0x000e280000008800 */
[----:B----4-:R-:W-:Y:S02]  /*0120*/  ISETP.GE.U32.AND P1, PT, R4, R9, PT ;  /* 0x000000090400720c */ /* 0x010fe40003f26070 */
[----:B0-----:R-:W-:-:S04]  /*0130*/  @!P0 LEA R0, R5, R0, 0x18 ;  /* 0x0000000005008211 */ /* 0x001fc800078ec0ff */
[----:B------:R-:W-:Y:S01]  /*0140*/  @!P0 LEA R5, R7, R0, 0x3 ;  /* 0x0000000007058211 */ /* 0x000fe200078e18ff */
[----:B------:R-:W-:-:S04]  /*0150*/  IMAD R0, R8, UR4, RZ ;  /* 0x0000000408007c24 */ /* 0x000fc8000f8e02ff */
[----:B--2---:R0:W-:Y:S01]  /*0160*/  @!P0 STS.64 [R5], R2 ;  /* 0x0000000205008388 */ /* 0x0041e20000000a00 */
[----:B------:R-:W-:Y:S06]  /*0170*/  BAR.SYNC.DEFER_BLOCKING 0x0 ;  /* 0x0000000000007b1d */ /* 0x000fec0000010000 */
[----:B------:R-:W-:Y:S05]  /*0180*/  @P1 EXIT ;  /* 0x000000000000194d */ /* 0x000fea0003800000 */
[----:B0-----:R-:W0:Y:S01]  /*0190*/  LDC.64 R2, c[0x0][0x390] ;  /* 0x0000e400ff027b82 */ /* 0x001e220000000a00 */
[----:B------:R-:W-:-:S04]  /*01a0*/  IMAD R4, R6, R9, R4 ;  /* 0x0000000906047224 */ /* 0x000fc800078e0204 */
[----:B------:R-:W-:-:S03]  /*01b0*/  IMAD R5, R0, R9, R4 ;  /* 0x0000000900057224 */ /* 0x000fc600078e0204 */
[----:B------:R-:W1:Y:S02]  /*01c0*/  LDC.64 R16, c[0x0][0x380] ;  /* 0x0000e000ff107b82 */ /* 0x000e640000000a00 */
[----:B------:R-:W-:-:S05]  /*01d0*/  LEA R7, R5, R5, 0x1 ;  /* 0x0000000505077211 */ /* 0x000fca00078e08ff */
[----:B0-----:R-:W-:-:S05]  /*01e0*/  IMAD.WIDE R2, R7, 0x8, R2 ;  /* 0x0000000807027825 */ /* 0x001fca00078e0202 */
[----:B------:R-:W2:Y:S04]  /*01f0*/  LDG.E.64 R10, desc[UR6][R2.64+0x8] ;  /* 0x00000806020a7981 */ /* 0x000ea8000c1e1b00 */
[----:B------:R-:W3:Y:S01]  /*0200*/  LDG.E.64 R8, desc[UR6][R2.64] ;  /* 0x0000000602087981 */ /* 0x000ee2000c1e1b00 */
[----:B-1----:R-:W-:-:S03]  /*0210*/  IMAD.WIDE.U32 R16, R5, 0x8, R16 ;  /* 0x0000000805107825 */ /* 0x002fc600078e0010 */
[----:B------:R-:W4:Y:S04]  /*0220*/  LDG.E.64 R14, desc[UR6][R2.64+0x10] ;  /* 0x00001006020e7981 */ /* 0x000f28000c1e1b00 */
[----:B------:R-:W5:Y:S01]  /*0230*/  LDG.E.64 R18, desc[UR6][R16.64] ;  /* 0x0000000610127981 */ /* 0x000f62000c1e1b00 */
[----:B------:R-:W0:Y:S01]  /*0240*/  S2UR UR5, SR_CgaCtaId ;  /* 0x00000000000579c3 */ /* 0x000e220000008800 */
[----:B------:R-:W-:Y:S02]  /*0250*/  UMOV UR4, 0x400 ;  /* 0x0000040000047882 */ /* 0x000fe40000000000 */
[----:B0-----:R-:W-:-:S09]  /*0260*/  ULEA UR4, UR5, UR4, 0x18 ;  /* 0x0000000405047291 */ /* 0x001fd2000f8ec0ff */
[----:B------:R-:W2:Y:S04]  /*0270*/  LDS.128 R4, [UR4] ;  /* 0x00000004ff047984 */ /* 0x000ea80008000c00 */
[----:B------:R-:W4:Y:S01]  /*0280*/  LDS.64 R12, [UR4+0x10] ;  /* 0x00001004ff0c7984 */ /* 0x000f220008000a00 */
[----:B--2---:R-:W-:-:S08]  /*0290*/  DMUL R6, R10, R6 ;  /* 0x000000060a067228 */ /* 0x004fd00000000000 */
[----:B---3--:R-:W-:-:S08]  /*02a0*/  DFMA R4, R4, R8, R6 ;  /* 0x000000080404722b */ /* 0x008fd00000000006 */
[----:B----4-:R-:W-:-:S08]  /*02b0*/  DFMA R4, R12, R14, R4 ;  /* 0x0000000e0c04722b */ /* 0x010fd00000000004 */
[----:B-----5:R-:W-:-:S07]  /*02c0*/  DADD R4, -R4, R18 ;  /* 0x0000000004047229 */ /* 0x020fce0000000112 */
[----:B------:R-:W-:Y:S01]  /*02d0*/  STG.E.64 desc[UR6][R16.64], R4 ;  /* 0x0000000410007986 */ /* 0x000fe2000c101b06 */
[----:B------:R-:W-:Y:S05]  /*02e0*/  EXIT ;  /* 0x000000000000794d */ /* 0x000fea0003800000 */
.L_x_3:
        /* <DEDUP_REMOVED lines=9> */
.L_x_9:


//--------------------- .text._Z26force_grad_wrt_neighbors_aIfEvPT_PKS0_S3_PKiii --------------------------
	.section	.text._Z26force_grad_wrt_neighbors_aIfEvPT_PKS0_S3_PKiii,"ax",@progbits
	.align	128
        .global         _Z26force_grad_wrt_neighbors_aIfEvPT_PKS0_S3_PKiii
        .type           _Z26force_grad_wrt_neighbors_aIfEvPT_PKS0_S3_PKiii,@function
        .size           _Z26force_grad_wrt_neighbors_aIfEvPT_PKS0_S3_PKiii,(.L_x_10 - _Z26force_grad_wrt_neighbors_aIfEvPT_PKS0_S3_PKiii)
        .other          _Z26force_grad_wrt_neighbors_aIfEvPT_PKS0_S3_PKiii,@"STO_CUDA_ENTRY STV_DEFAULT"
_Z26force_grad_wrt_neighbors_aIfEvPT_PKS0_S3_PKiii:
.text._Z26force_grad_wrt_neighbors_aIfEvPT_PKS0_S3_PKiii:
        /* <DEDUP_REMOVED lines=25> */
[----:B------:R-:W2:Y:S08]  /*0190*/  LDC.64 R6, c[0x0][0x390] ;  /* 0x0000e400ff067b82 */ /* 0x000eb00000000a00 */
[----:B------:R-:W3:Y:S01]  /*01a0*/  LDC.64 R2, c[0x0][0x380] ;  /* 0x0000e000ff027b82 */ /* 0x000ee20000000a00 */
[----:B0-----:R-:W-:Y:S01]  /*01b0*/  LEA R9, R9, R12, 0x2 ;  /* 0x0000000c09097211 */ /* 0x001fe200078e10ff */
[----:B------:R-:W-:Y:S06]  /*01c0*/  @!P0 BRA `(.L_x_5) ;  /* 0x00000000005c8947 */ /* 0x000fec0003800000 */
[----:B------:R-:W-:Y:S02]  /*01d0*/  IABS R14, R0 ;  /* 0x00000000000e7213 */ /* 0x000fe40000000000 */
[----:B------:R-:W-:Y:S02]  /*01e0*/  IABS R16, R13 ;  /* 0x0000000d00107213 */ /* 0x000fe40000000000 */
[----:B------:R-:W0:Y:S01]  /*01f0*/  I2F.RP R12, R14 ;  /* 0x0000000e000c7306 */ /* 0x000e220000209400 */
[----:B------:R-:W-:-:S07]  /*0200*/  ISETP.GE.AND P2, PT, R13, RZ, PT ;  /* 0x000000ff0d00720c */ /* 0x000fce0003f46270 */
[----:B0-----:R-:W0:Y:S02]  /*0210*/  MUFU.RCP R12, R12 ;  /* 0x0000000c000c7308 */ /* 0x001e240000001000 */
[----:B0-----:R-:W-:-:S06]  /*0220*/  IADD3 R10, PT, PT, R12, 0xffffffe, RZ ;  /* 0x0ffffffe0c0a7810 */ /* 0x001fcc0007ffe0ff */
[----:B------:R0:W4:Y:S02]  /*0230*/  F2I.FTZ.U32.TRUNC.NTZ R11, R10 ;  /* 0x0000000a000b7305 */ /* 0x000124000021f000 */
[----:B0-----:R-:W-:Y:S01]  /*0240*/  HFMA2 R10, -RZ, RZ, 0, 0 ;  /* 0x00000000ff0a7431 */ /* 0x001fe200000001ff */
[----:B----4-:R-:W-:-:S05]  /*0250*/  IADD3 R15, PT, PT, RZ, -R11, RZ ;  /* 0x8000000bff0f7210 */ /* 0x010fca0007ffe0ff */
[----:B------:R-:W-:-:S04]  /*0260*/  IMAD R15, R15, R14, RZ ;  /* 0x0000000e0f0f7224 */ /* 0x000fc800078e02ff */
[----:B------:R-:W-:-:S04]  /*0270*/  IMAD.HI.U32 R11, R11, R15, R10 ;  /* 0x0000000f0b0b7227 */ /* 0x000fc800078e000a */
[----:B------:R-:W-:-:S04]  /*0280*/  IMAD.MOV.U32 R15, RZ, RZ, R16 ;  /* 0x000000ffff0f7224 */ /* 0x000fc800078e0010 */
[----:B------:R-:W-:-:S05]  /*0290*/  IMAD.HI.U32 R11, R11, R15, RZ ;  /* 0x0000000f0b0b7227 */ /* 0x000fca00078e00ff */
[----:B------:R-:W-:-:S05]  /*02a0*/  IADD3 R11, PT, PT, -R11, RZ, RZ ;  /* 0x000000ff0b0b7210 */ /* 0x000fca0007ffe1ff */
[----:B------:R-:W-:-:S05]  /*02b0*/  IMAD R11, R14, R11, R15 ;  /* 0x0000000b0e0b7224 */ /* 0x000fca00078e020f */
[----:B------:R-:W-:-:S13]  /*02c0*/  ISETP.GT.U32.AND P0, PT, R14, R11, PT ;  /* 0x0000000b0e00720c */ /* 0x000fda0003f04070 */
[----:B------:R-:W-:Y:S02]  /*02d0*/  @!P0 IADD3 R11, PT, PT, R11, -R14, RZ ;  /* 0x8000000e0b0b8210 */ /* 0x000fe40007ffe0ff */
[----:B------:R-:W-:Y:S02]  /*02e0*/  ISETP.NE.AND P0, PT, R0, RZ, PT ;  /* 0x000000ff0000720c */ /* 0x000fe40003f05270 */
[----:B------:R-:W-:-:S13]  /*02f0*/  ISETP.GT.U32.AND P1, PT, R14, R11, PT ;  /* 0x0000000b0e00720c */ /* 0x000fda0003f24070 */
[----:B------:R-:W-:-:S05]  /*0300*/  @!P1 IMAD.IADD R11, R11, 0x1, -R14 ;  /* 0x000000010b0b9824 */ /* 0x000fca00078e0a0e */
[----:B------:R-:W-:Y:S02]  /*0310*/  @!P2 IADD3 R11, PT, PT, -R11, RZ, RZ ;  /* 0x000000ff0b0ba210 */ /* 0x000fe40007ffe1ff */
[----:B------:R-:W-:-:S04]  /*0320*/  @!P0 LOP3.LUT R11, RZ, R0, RZ, 0x33, !PT ;  /* 0x00000000ff0b8212 */ /* 0x000fc800078e33ff */
[----:B------:R-:W-:-:S07]  /*0330*/  MOV R13, R11 ;  /* 0x0000000b000d7202 */ /* 0x000fce0000000f00 */
.L_x_5:
[----:B------:R-:W-:Y:S05]  /*0340*/  BSYNC.RECONVERGENT B0 ;  /* 0x0000000000007941 */ /* 0x000fea0003800200 */
.L_x_4:
[----:B------:R-:W-:Y:S01]  /*0350*/  IADD3 R8, PT, PT, R8, R13, RZ ;  /* 0x0000000d08087210 */ /* 0x000fe20007ffe0ff */
[----:B------:R-:W-:-:S04]  /*0360*/  IMAD R13, R9, 0x3, RZ ;  /* 0x00000003090d7824 */ /* 0x000fc800078e02ff */
[----:B------:R-:W-:Y:S02]  /*0370*/  IMAD R11, R8, 0x3, RZ ;  /* 0x00000003080b7824 */ /* 0x000fe400078e02ff */
[----:B--2---:R-:W-:-:S04]  /*0380*/  IMAD.WIDE.U32 R6, R13, 0x4, R6 ;  /* 0x000000040d067825 */ /* 0x004fc800078e0006 */
[----:B-1----:R-:W-:Y:S01]  /*0390*/  IMAD.WIDE.U32 R4, R11, 0x4, R4 ;  /* 0x000000040b047825 */ /* 0x002fe200078e0004 */
[----:B------:R-:W2:Y:S04]  /*03a0*/  LDG.E R13, desc[UR4][R6.64+0x4] ;  /* 0x00000404060d7981 */ /* 0x000ea8000c1e1900 */
[----:B------:R-:W2:Y:S01]  /*03b0*/  LDG.E R8, desc[UR4][R4.64+0x4] ;  /* 0x0000040404087981 */ /* 0x000ea2000c1e1900 */
[----:B---3--:R-:W-:-:S03]  /*03c0*/  IMAD.WIDE.U32 R2, R9, 0x4, R2 ;  /* 0x0000000409027825 */ /* 0x008fc600078e0002 */
[----:B------:R-:W3:Y:S04]  /*03d0*/  LDG.E R11, desc[UR4][R6.64] ;  /* 0x00000004060b7981 */ /* 0x000ee8000c1e1900 */
[----:B------:R-:W3:Y:S04]  /*03e0*/  LDG.E R0, desc[UR4][R4.64] ;  /* 0x0000000404007981 */ /* 0x000ee8000c1e1900 */
[----:B------:R-:W4:Y:S04]  /*03f0*/  LDG.E R15, desc[UR4][R4.64+0x8] ;  /* 0x00000804040f7981 */ /* 0x000f28000c1e1900 */
[----:B------:R-:W4:Y:S04]  /*0400*/  LDG.E R9, desc[UR4][R6.64+0x8] ;  /* 0x0000080406097981 */ /* 0x000f28000c1e1900 */
[----:B------:R-:W5:Y:S01]  /*0410*/  LDG.E R17, desc[UR4][R2.64] ;  /* 0x0000000402117981 */ /* 0x000f62000c1e1900 */
[----:B--2---:R-:W-:-:S04]  /*0420*/  FMUL R13, R8, R13 ;  /* 0x0000000d080d7220 */ /* 0x004fc80000400000 */
[----:B---3--:R-:W-:-:S04]  /*0430*/  FFMA R0, R0, R11, R13 ;  /* 0x0000000b00007223 */ /* 0x008fc8000000000d */
[----:B----4-:R-:W-:-:S04]  /*0440*/  FFMA R0, R15, R9, R0 ;  /* 0x000000090f007223 */ /* 0x010fc80000000000 */
[----:B-----5:R-:W-:-:S05]  /*0450*/  FADD R17, R0, R17 ;  /* 0x0000001100117221 */ /* 0x020fca0000000000 */
[----:B------:R-:W-:Y:S01]  /*0460*/  STG.E desc[UR4][R2.64], R17 ;  /* 0x0000001102007986 */ /* 0x000fe2000c101904 */
[----:B------:R-:W-:Y:S05]  /*0470*/  EXIT ;  /* 0x000000000000794d */ /* 0x000fea0003800000 */
.L_x_6:
        /* <DEDUP_REMOVED lines=16> */
.L_x_10:


//--------------------- .text._Z26force_grad_wrt_center_atomIfEvPT_PKS0_S3_ii --------------------------
	.section	.text._Z26force_grad_wrt_center_atomIfEvPT_PKS0_S3_ii,"ax",@progbits
	.align	128
        .global         _Z26force_grad_wrt_center_atomIfEvPT_PKS0_S3_ii
        .type           _Z26force_grad_wrt_center_atomIfEvPT_PKS0_S3_ii,@function
        .size           _Z26force_grad_wrt_center_atomIfEvPT_PKS0_S3_ii,(.L_x_11 - _Z26force_grad_wrt_center_atomIfEvPT_PKS0_S3_ii)
        .other          _Z26force_grad_wrt_center_atomIfEvPT_PKS0_S3_ii,@"STO_CUDA_ENTRY STV_DEFAULT"
_Z26force_grad_wrt_center_atomIfEvPT_PKS0_S3_ii:
.text._Z26force_grad_wrt_center_atomIfEvPT_PKS0_S3_ii:
        /* <DEDUP_REMOVED lines=14> */
[----:B--2---:R-:W2:Y:S01]  /*00e0*/  @!P0 LDG.E R2, desc[UR6][R2.64] ;  /* 0x0000000602028981 */ /* 0x004ea2000c1e1900 */
[----:B------:R-:W-:Y:S01]  /*00f0*/  @!P0 MOV R0, 0x400 ;  /* 0x0000040000008802 */ /* 0x000fe20000000f00 */
[----:B---3--:R-:W-:Y:S01]  /*0100*/  IMAD R4, R4, UR5, R7 ;  /* 0x0000000504047c24 */ /* 0x008fe2000f8e0207 */
[----:B------:R-:W0:Y:S04]  /*0110*/  @!P0 S2R R5, SR_CgaCtaId ;  /* 0x0000000000058919 */ /* 0x000e280000008800 */
[----:B----4-:R-:W-:Y:S02]  /*0120*/  ISETP.GE.U32.AND P1, PT, R4, R11, PT ;  /* 0x0000000b0400720c */ /* 0x010fe40003f26070 */
[----:B0-----:R-:W-:-:S04]  /*0130*/  @!P0 LEA R0, R5, R0, 0x18 ;  /* 0x0000000005008211 */ /* 0x001fc800078ec0ff */
[----:B------:R-:W-:Y:S01]  /*0140*/  @!P0 LEA R5, R7, R0, 0x2 ;  /* 0x0000000007058211 */ /* 0x000fe200078e10ff */
[----:B------:R-:W-:-:S04]  /*0150*/  IMAD R0, R10, UR4, RZ ;  /* 0x000000040a007c24 */ /* 0x000fc8000f8e02ff */
[----:B--2---:R0:W-:Y:S01]  /*0160*/  @!P0 STS [R5], R2 ;  /* 0x0000000205008388 */ /* 0x0041e20000000800 */
        /* <DEDUP_REMOVED lines=8> */
[----:B------:R-:W2:Y:S04]  /*01f0*/  LDG.E R0, desc[UR6][R2.64+0x4] ;  /* 0x0000040602007981 */ /* 0x000ea8000c1e1900 */
[----:B------:R-:W3:Y:S01]  /*0200*/  LDG.E R11, desc[UR6][R2.64] ;  /* 0x00000006020b7981 */ /* 0x000ee2000c1e1900 */
[----:B-1----:R-:W-:-:S03]  /*0210*/  IMAD.WIDE.U32 R8, R5, 0x4, R8 ;  /* 0x0000000405087825 */ /* 0x002fc600078e0008 */
[----:B------:R-:W4:Y:S04]  /*0220*/  LDG.E R10, desc[UR6][R2.64+0x8] ;  /* 0x00000806020a7981 */ /* 0x000f28000c1e1900 */
[----:B------:R-:W5:Y:S01]  /*0230*/  LDG.E R12, desc[UR6][R8.64] ;  /* 0x00000006080c7981 */ /* 0x000f62000c1e1900 */
[----:B------:R-:W0:Y:S01]  /*0240*/  S2UR UR5, SR_CgaCtaId ;  /* 0x00000000000579c3 */ /* 0x000e220000008800 */
[----:B------:R-:W-:Y:S02]  /*0250*/  UMOV UR4, 0x400 ;  /* 0x0000040000047882 */ /* 0x000fe40000000000 */
[----:B0-----:R-:W-:-:S09]  /*0260*/  ULEA UR4, UR5, UR4, 0x18 ;  /* 0x0000000405047291 */ /* 0x001fd2000f8ec0ff */
[----:B------:R-:W2:Y:S02]  /*0270*/  LDS.128 R4, [UR4] ;  /* 0x00000004ff047984 */ /* 0x000ea40008000c00 */
[----:B--2---:R-:W-:-:S04]  /*0280*/  FMUL R5, R0, R5 ;  /* 0x0000000500057220 */ /* 0x004fc80000400000 */
[----:B---3--:R-:W-:-:S04]  /*0290*/  FFMA R5, R4, R11, R5 ;  /* 0x0000000b04057223 */ /* 0x008fc80000000005 */
[----:B----4-:R-:W-:-:S04]  /*02a0*/  FFMA R5, R10, R6, R5 ;  /* 0x000000060a057223 */ /* 0x010fc80000000005 */
[----:B-----5:R-:W-:-:S05]  /*02b0*/  FADD R5, -R5, R12 ;  /* 0x0000000c05057221 */ /* 0x020fca0000000100 */
[----:B------:R-:W-:Y:S01]  /*02c0*/  STG.E desc[UR6][R8.64], R5 ;  /* 0x0000000508007986 */ /* 0x000fe2000c101906 */
[----:B------:R-:W-:Y:S05]  /*02d0*/  EXIT ;  /* 0x000000000000794d */ /* 0x000fea0003800000 */
.L_x_7:
        /* <DEDUP_REMOVED lines=10> */
.L_x_11:


//--------------------- .nv.shared.reserved.0     --------------------------
	.section	.nv.shared.reserved.0,"aw",@nobits
	.weak		__nv_reservedSMEM_offset_0_alias
	.size		__nv_reservedSMEM_offset_0_alias, 0, 64
	.other		__nv_reservedSMEM_offset_0_alias,@"STO_CUDA_RESERVED_SHARED STV_DEFAULT"
__nv_reservedSMEM_offset_0_alias:
	.zero		0
	.zero		64


//--------------------- .nv.shared._Z26force_grad_wrt_center_atomIdEvPT_PKS0_S3_ii --------------------------
	.section	.nv.shared._Z26force_grad_wrt_center_atomIdEvPT_PKS0_S3_ii,"aw",@nobits
	.sectionflags	@""
	.align	8
.nv.shared._Z26force_grad_wrt_center_atomIdEvPT_PKS0_S3_ii:
	.zero		1048


//--------------------- .nv.shared._Z26force_grad_wrt_center_atomIfEvPT_PKS0_S3_ii --------------------------
	.section	.nv.shared._Z26force_grad_wrt_center_atomIfEvPT_PKS0_S3_ii,"aw",@nobits
	.sectionflags	@""
	.align	4
.nv.shared._Z26force_grad_wrt_center_atomIfEvPT_PKS0_S3_ii:
	.zero		1036


//--------------------- .nv.constant0._Z26force_grad_wrt_neighbors_aIdEvPT_PKS0_S3_PKiii --------------------------
	.section	.nv.constant0._Z26force_grad_wrt_neighbors_aIdEvPT_PKS0_S3_PKiii,"a",@progbits
	.sectionflags	@""
	.align	4
.nv.constant0._Z26force_grad_wrt_neighbors_aIdEvPT_PKS0_S3_PKiii:
	.zero		936


//--------------------- .nv.constant0._Z26force_grad_wrt_center_atomIdEvPT_PKS0_S3_ii --------------------------
	.section	.nv.constant0._Z26force_grad_wrt_center_atomIdEvPT_PKS0_S3_ii,"a",@progbits
	.sectionflags	@""
	.align	4
.nv.constant0._Z26force_grad_wrt_center_atomIdEvPT_PKS0_S3_ii:
	.zero		928


//--------------------- .nv.constant0._Z26force_grad_wrt_neighbors_aIfEvPT_PKS0_S3_PKiii --------------------------
	.section	.nv.constant0._Z26force_grad_wrt_neighbors_aIfEvPT_PKS0_S3_PKiii,"a",@progbits
	.sectionflags	@""
	.align	4
.nv.constant0._Z26force_grad_wrt_neighbors_aIfEvPT_PKS0_S3_PKiii:
	.zero		936


//--------------------- .nv.constant0._Z26force_grad_wrt_center_atomIfEvPT_PKS0_S3_ii --------------------------
	.section	.nv.constant0._Z26force_grad_wrt_center_atomIfEvPT_PKS0_S3_ii,"a",@progbits
	.sectionflags	@""
	.align	4
.nv.constant0._Z26force_grad_wrt_center_atomIfEvPT_PKS0_S3_ii:
	.zero		928


//--------------------- SYMBOLS --------------------------

	.type		.nv.reservedSmem.offset0,@object
	.size		.nv.reservedSmem.offset0,0x4
	.type		.nv.reservedSmem.cap,@object
	.size		.nv.reservedSmem.cap,0x4
